	.headerflags	@"EF_CUDA_TEXMODE_UNIFIED EF_CUDA_64BIT_ADDRESS EF_CUDA_ACCELERATORS EF_CUDA_SM90 EF_CUDA_VIRTUAL_SM(EF_CUDA_SM90)"
	.elftype	@"ET_EXEC"


//--------------------- .nv.info                  --------------------------
	.section	.nv.info,"",@"SHT_CUDA_INFO"
	.align	4


	//----- nvinfo : EIATTR_REGCOUNT
	.align		4
        /*0000*/ 	.byte	0x04, 0x2f
        /*0002*/ 	.short	(.L_1 - .L_0)
	.align		4
.L_0:
        /*0004*/ 	.word	index@(triton_poi_fused_cat_19)
        /*0008*/ 	.word	0x0000000d


	//----- nvinfo : EIATTR_MIN_STACK_SIZE
	.align		4
.L_1:
        /*000c*/ 	.byte	0x04, 0x12
        /*000e*/ 	.short	(.L_3 - .L_2)
	.align		4
.L_2:
        /*0010*/ 	.word	index@(triton_poi_fused_cat_19)
        /*0014*/ 	.word	0x00000000


	//----- nvinfo : EIATTR_FRAME_SIZE
	.align		4
.L_3:
        /*0018*/ 	.byte	0x04, 0x11
        /*001a*/ 	.short	(.L_5 - .L_4)
	.align		4
.L_4:
        /*001c*/ 	.word	index@(triton_poi_fused_cat_19)
        /*0020*/ 	.word	0x00000000


	//----- nvinfo : EIATTR_MIN_STACK_SIZE
	.align		4
.L_5:
        /*0024*/ 	.byte	0x04, 0x12
        /*0026*/ 	.short	(.L_7 - .L_6)
	.align		4
.L_6:
        /*0028*/ 	.word	index@(triton_poi_fused_cat_19)
        /*002c*/ 	.word	0x00000000
.L_7:


//--------------------- .nv.info.triton_poi_fused_cat_19 --------------------------
	.section	.nv.info.triton_poi_fused_cat_19,"",@"SHT_CUDA_INFO"
	.sectionflags	@""
	.align	4


	//----- nvinfo : EIATTR_CUDA_API_VERSION
	.align		4
        /*0000*/ 	.byte	0x04, 0x37
        /*0002*/ 	.short	(.L_9 - .L_8)
.L_8:
        /*0004*/ 	.word	0x0000007c


	//----- nvinfo : EIATTR_KPARAM_INFO
	.align		4
.L_9:
        /*0008*/ 	.byte	0x04, 0x17
        /*000a*/ 	.short	(.L_11 - .L_10)
.L_10:
        /*000c*/ 	.word	0x00000000
        /*0010*/ 	.short	0x0003
        /*0012*/ 	.short	0x0018
        /*0014*/ 	.byte	0x00, 0xf0, 0x11, 0x00


	//----- nvinfo : EIATTR_KPARAM_INFO
	.align		4
.L_11:
        /*0018*/ 	.byte	0x04, 0x17
        /*001a*/ 	.short	(.L_13 - .L_12)
.L_12:
        /*001c*/ 	.word	0x00000000
        /*0020*/ 	.short	0x0002
        /*0022*/ 	.short	0x0010
        /*0024*/ 	.byte	0x00, 0xf4, 0x21, 0x00


	//----- nvinfo : EIATTR_KPARAM_INFO
	.align		4
.L_13:
        /*0028*/ 	.byte	0x04, 0x17
        /*002a*/ 	.short	(.L_15 - .L_14)
.L_14:
        /*002c*/ 	.word	0x00000000
        /*0030*/ 	.short	0x0001
        /*0032*/ 	.short	0x0008
        /*0034*/ 	.byte	0x00, 0xf4, 0x21, 0x00


	//----- nvinfo : EIATTR_KPARAM_INFO
	.align		4
.L_15:
        /*0038*/ 	.byte	0x04, 0x17
        /*003a*/ 	.short	(.L_17 - .L_16)
.L_16:
        /*003c*/ 	.word	0x00000000
        /*0040*/ 	.short	0x0000
        /*0042*/ 	.short	0x0000
        /*0044*/ 	.byte	0x00, 0xf4, 0x21, 0x00


	//----- nvinfo : EIATTR_SPARSE_MMA_MASK
	.align		4
.L_17:
        /*0048*/ 	.byte	0x03, 0x50
        /*004a*/ 	.short	0x0000


	//----- nvinfo : EIATTR_MAXREG_COUNT
	.align		4
        /*004c*/ 	.byte	0x03, 0x1b
        /*004e*/ 	.short	0x00ff


	//----- nvinfo : EIATTR_EXIT_INSTR_OFFSETS
	.align		4
        /*0050*/ 	.byte	0x04, 0x1c
        /*0052*/ 	.short	(.L_19 - .L_18)


	//   ....[0]....
.L_18:
        /*0054*/ 	.word	0x00000300


	//   ....[1]....
        /*0058*/ 	.word	0x00000320


	//----- nvinfo : EIATTR_REQNTID
	.align		4
.L_19:
        /*005c*/ 	.byte	0x04, 0x10
        /*005e*/ 	.short	(.L_21 - .L_20)
.L_20:
        /*0060*/ 	.word	0x00000080
        /*0064*/ 	.word	0x00000001
        /*0068*/ 	.word	0x00000001


	//----- nvinfo : EIATTR_CBANK_PARAM_SIZE
	.align		4
.L_21:
        /*006c*/ 	.byte	0x03, 0x19
        /*006e*/ 	.short	0x001c


	//----- nvinfo : EIATTR_PARAM_CBANK
	.align		4
        /*0070*/ 	.byte	0x04, 0x0a
        /*0072*/ 	.short	(.L_23 - .L_22)
	.align		4
.L_22:
        /*0074*/ 	.word	index@(.nv.constant0.triton_poi_fused_cat_19)
        /*0078*/ 	.short	0x0210
        /*007a*/ 	.short	0x001c


	//----- nvinfo : EIATTR_SW_WAR
	.align		4
.L_23:
        /*007c*/ 	.byte	0x04, 0x36
        /*007e*/ 	.short	(.L_25 - .L_24)
.L_24:
        /*0080*/ 	.word	0x00000008
.L_25:


//--------------------- .nv.callgraph             --------------------------
	.section	.nv.callgraph,"",@"SHT_CUDA_CALLGRAPH"
	.align	4
	.sectionentsize	8
	.align		4
        /*0000*/ 	.word	0x00000000
	.align		4
        /*0004*/ 	.word	0xffffffff
	.align		4
        /*0008*/ 	.word	0x00000000
	.align		4
        /*000c*/ 	.word	0xfffffffe
	.align		4
        /*0010*/ 	.word	0x00000000
	.align		4
        /*0014*/ 	.word	0xfffffffd
	.align		4
        /*0018*/ 	.word	0x00000000
	.align		4
        /*001c*/ 	.word	0xfffffffc


//--------------------- .text.triton_poi_fused_cat_19 --------------------------
	.section	.text.triton_poi_fused_cat_19,"ax",@progbits
	.align	128
        .global         triton_poi_fused_cat_19
        .type           triton_poi_fused_cat_19,@function
        .size           triton_poi_fused_cat_19,(.L_x_1 - triton_poi_fused_cat_19)
        .other          triton_poi_fused_cat_19,@"STO_CUDA_ENTRY STV_DEFAULT"
triton_poi_fused_cat_19:
.text.triton_poi_fused_cat_19:
[----:B------:R-:W0:Y:S02]  /*0000*/  LDC R1, c[0x0][0x28] ;  /* 0x00000a00ff017b82 */ /* 0x000e240000000800 */
[----:B------:R-:W1:Y:S01]  /*0010*/  S2R R0, SR_TID.X ;  /* 0x0000000000007919 */ /* 0x000e620000002100 */
[----:B------:R-:W-:Y:S01]  /*0020*/  ULDC.64 UR4, c[0x0][0x218] ;  /* 0x0000860000047ab9 */ /* 0x000fe20000000a00 */
[----:B------:R-:W2:Y:S01]  /*0030*/  S2R R3, SR_CTAID.X ;  /* 0x0000000000037919 */ /* 0x000ea20000002500 */
[----:B-1----:R-:W-:-:S05]  /*0040*/  LOP3.LUT R0, R0, 0x7f, RZ, 0xc0, !PT ;  /* 0x0000007f00007812 */ /* 0x002fca00078ec0ff */
[----:B--2---:R-:W-:-:S04]  /*0050*/  IMAD R0, R3, 0x80, R0 ;  /* 0x0000008003007824 */ /* 0x004fc800078e0200 */
[C---:B------:R-:W-:Y:S01]  /*0060*/  IMAD.HI R8, R0.reuse, 0x38e38e39, RZ ;  /* 0x38e38e3900087827 */ /* 0x040fe200078e02ff */
[----:B------:R-:W-:Y:S02]  /*0070*/  SHF.R.S32.HI R3, RZ, 0x1f, R0 ;  /* 0x0000001fff037819 */ /* 0x000fe40000011400 */
[----:B------:R-:W-:Y:S02]  /*0080*/  ISETP.GE.AND P0, PT, R0, 0x900, PT ;  /* 0x000009000000780c */ /* 0x000fe40003f06270 */
[----:B------:R-:W-:Y:S02]  /*0090*/  LEA.HI R4, R3, R0, RZ, 0x4 ;  /* 0x0000000003047211 */ /* 0x000fe400078f20ff */
[----:B------:R-:W1:Y:S01]  /*00a0*/  LDC.64 R2, c[0x0][0x210] ;  /* 0x00008400ff027b82 */ /* 0x000e620000000a00 */
[----:B------:R-:W-:Y:S02]  /*00b0*/  SHF.R.U32.HI R9, RZ, 0x1f, R8 ;  /* 0x0000001fff097819 */ /* 0x000fe40000011608 */
[----:B------:R-:W-:-:S02]  /*00c0*/  SHF.R.S32.HI R5, RZ, 0x4, R4 ;  /* 0x00000004ff057819 */ /* 0x000fc40000011404 */
[----:B------:R-:W-:-:S03]  /*00d0*/  LEA.HI.SX32 R9, R8, R9, 0x19 ;  /* 0x0000000908097211 */ /* 0x000fc600078fcaff */
[----:B------:R-:W-:-:S05]  /*00e0*/  IMAD.HI R6, R5, 0x38e38e39, RZ ;  /* 0x38e38e3905067827 */ /* 0x000fca00078e02ff */
[----:B------:R-:W-:-:S04]  /*00f0*/  SHF.R.U32.HI R7, RZ, 0x1f, R6 ;  /* 0x0000001fff077819 */ /* 0x000fc80000011606 */
[----:B------:R-:W-:Y:S02]  /*0100*/  LEA.HI.SX32 R6, R6, R7, 0x1d ;  /* 0x0000000706067211 */ /* 0x000fe400078feaff */
[----:B------:R-:W-:Y:S01]  /*0110*/  LOP3.LUT R7, R4, 0xfffffff0, RZ, 0xc0, !PT ;  /* 0xfffffff004077812 */ /* 0x000fe200078ec0ff */
[C---:B------:R-:W-:Y:S02]  /*0120*/  IMAD R4, R9.reuse, 0x120, RZ ;  /* 0x0000012009047824 */ /* 0x040fe400078e02ff */
[----:B------:R-:W-:Y:S02]  /*0130*/  IMAD R6, R6, -0x24, R5 ;  /* 0xffffffdc06067824 */ /* 0x000fe400078e0205 */
[----:B------:R-:W-:Y:S01]  /*0140*/  IMAD.IADD R7, R0, 0x1, -R7 ;  /* 0x0000000100077824 */ /* 0x000fe200078e0a07 */
[----:B------:R-:W-:Y:S01]  /*0150*/  SHF.R.S32.HI R8, RZ, 0x1f, R4 ;  /* 0x0000001fff087819 */ /* 0x000fe20000011404 */
[C---:B------:R-:W-:Y:S01]  /*0160*/  IMAD.SHL.U32 R5, R6.reuse, 0x10, RZ ;  /* 0x0000001006057824 */ /* 0x040fe200078e00ff */
[----:B------:R-:W-:Y:S01]  /*0170*/  ISETP.GE.AND P1, PT, R6, 0x12, PT ;  /* 0x000000120600780c */ /* 0x000fe20003f26270 */
[----:B------:R-:W-:Y:S01]  /*0180*/  IMAD R9, R9, -0x240, R0 ;  /* 0xfffffdc009097824 */ /* 0x000fe200078e0200 */
[----:B------:R-:W-:-:S02]  /*0190*/  SHF.R.S32.HI R10, RZ, 0x1f, R7 ;  /* 0x0000001fff0a7819 */ /* 0x000fc40000011407 */
[--C-:B------:R-:W-:Y:S01]  /*01a0*/  IADD3 R7, P4, P5, R5, R7, R4.reuse ;  /* 0x0000000705077210 */ /* 0x100fe20007d9e004 */
[----:B------:R-:W-:Y:S01]  /*01b0*/  IMAD.IADD R9, R9, 0x1, R4 ;  /* 0x0000000109097824 */ /* 0x000fe200078e0204 */
[----:B------:R-:W-:Y:S02]  /*01c0*/  SHF.R.S32.HI R5, RZ, 0x1f, R5 ;  /* 0x0000001fff057819 */ /* 0x000fe40000011405 */
[----:B------:R-:W-:Y:S01]  /*01d0*/  ISETP.LT.AND P3, PT, R0, 0x900, !P1 ;  /* 0x000009000000780c */ /* 0x000fe20004f61270 */
[----:B-1----:R-:W-:Y:S01]  /*01e0*/  IMAD.WIDE R2, R9, 0x4, R2 ;  /* 0x0000000409027825 */ /* 0x002fe200078e0202 */
[----:B------:R-:W-:Y:S02]  /*01f0*/  ISETP.GT.AND P2, PT, R6, 0x11, !P0 ;  /* 0x000000110600780c */ /* 0x000fe40004744270 */
[----:B------:R-:W-:Y:S02]  /*0200*/  IADD3.X R10, R5, R10, R8, P4, P5 ;  /* 0x0000000a050a7210 */ /* 0x000fe400027ea408 */
[----:B------:R-:W-:-:S02]  /*0210*/  CS2R R8, SRZ ;  /* 0x0000000000087805 */ /* 0x000fc4000001ff00 */
[C---:B------:R-:W-:Y:S01]  /*0220*/  LEA R6, P4, R7.reuse, UR4, 0x2 ;  /* 0x0000000407067c11 */ /* 0x040fe2000f8810ff */
[----:B------:R-:W1:Y:S03]  /*0230*/  LDC.64 R4, c[0x0][0x220] ;  /* 0x00008800ff047b82 */ /* 0x000e660000000a00 */
[----:B------:R-:W-:Y:S01]  /*0240*/  LEA.HI.X R7, R7, UR5, R10, 0x2, P4 ;  /* 0x0000000507077c11 */ /* 0x000fe2000a0f140a */
[----:B------:R-:W-:Y:S02]  /*0250*/  ULDC.64 UR4, c[0x0][0x208] ;  /* 0x0000820000047ab9 */ /* 0x000fe40000000a00 */
[----:B------:R-:W2:Y:S04]  /*0260*/  @P3 LDG.E R8, desc[UR4][R2.64] ;  /* 0x0000000402083981 */ /* 0x000ea8000c1e1900 */
[----:B------:R-:W3:Y:S01]  /*0270*/  @P2 LDG.E R9, desc[UR4][R6.64+-0x480] ;  /* 0xfffb800406092981 */ /* 0x000ee2000c1e1900 */
[----:B-1----:R-:W-:Y:S01]  /*0280*/  IMAD.WIDE R4, R0, 0x4, R4 ;  /* 0x0000000400047825 */ /* 0x002fe200078e0204 */
[----:B--2---:R-:W-:-:S02]  /*0290*/  SEL R8, R8, RZ, P3 ;  /* 0x000000ff08087207 */ /* 0x004fc40001800000 */
[----:B---3--:R-:W-:Y:S02]  /*02a0*/  SEL R9, R9, RZ, P2 ;  /* 0x000000ff09097207 */ /* 0x008fe40001000000 */
[----:B------:R-:W-:Y:S02]  /*02b0*/  FSETP.GT.AND P2, PT, R8, RZ, PT ;  /* 0x000000ff0800720b */ /* 0x000fe40003f44000 */
[----:B------:R-:W-:-:S11]  /*02c0*/  FSETP.GT.AND P3, PT, R9, RZ, PT ;  /* 0x000000ff0900720b */ /* 0x000fd60003f64000 */
[----:B------:R-:W-:Y:S02]  /*02d0*/  @!P2 FMUL R8, R8, 0.20000000298023223877 ;  /* 0x3e4ccccd0808a820 */ /* 0x000fe40000400000 */
[----:B------:R-:W-:-:S05]  /*02e0*/  @!P3 FMUL R9, R9, 0.20000000298023223877 ;  /* 0x3e4ccccd0909b820 */ /* 0x000fca0000400000 */
[----:B------:R-:W-:Y:S01]  /*02f0*/  FSEL R9, R8, R9, !P1 ;  /* 0x0000000908097208 */ /* 0x000fe20004800000 */
[----:B------:R-:W-:Y:S06]  /*0300*/  @P0 EXIT ;  /* 0x000000000000094d */ /* 0x000fec0003800000 */
[----:B------:R-:W-:Y:S01]  /*0310*/  STG.E desc[UR4][R4.64], R9 ;  /* 0x0000000904007986 */ /* 0x000fe2000c101904 */
[----:B------:R-:W-:Y:S05]  /*0320*/  EXIT ;  /* 0x000000000000794d */ /* 0x000fea0003800000 */
.L_x_0:
[----:B------:R-:W-:-:S00]  /*0330*/  BRA `(.L_x_0) ;  /* 0xfffffffc00fc7947 */ /* 0x000fc0000383ffff */
[----:B------:R-:W-:-:S00]  /*0340*/  NOP ;  /* 0x0000000000007918 */ /* 0x000fc00000000000 */
        /* <DEDUP_REMOVED lines=11> */
.L_x_1:


//--------------------- .nv.constant0.triton_poi_fused_cat_19 --------------------------
	.section	.nv.constant0.triton_poi_fused_cat_19,"a",@progbits
	.sectionflags	@""
	.align	4
.nv.constant0.triton_poi_fused_cat_19:
	.zero		556
